//
// Generated by NVIDIA NVVM Compiler
//
// Compiler Build ID: CL-36424714
// Cuda compilation tools, release 13.0, V13.0.88
// Based on NVVM 20.0.0
//

.version 9.0
.target sm_100
.address_size 64

	// .globl	_Z18transpAndSumKernel6MatrixS_S_
// _ZZ18transpAndSumKernel6MatrixS_S_E2As has been demoted
// _ZZ18transpAndSumKernel6MatrixS_S_E2Bs has been demoted

.visible .entry _Z18transpAndSumKernel6MatrixS_S_(
	.param .align 8 .b8 _Z18transpAndSumKernel6MatrixS_S__param_0[24],
	.param .align 8 .b8 _Z18transpAndSumKernel6MatrixS_S__param_1[24],
	.param .align 8 .b8 _Z18transpAndSumKernel6MatrixS_S__param_2[24]
)
{
	.reg .b32 	%r<27>;
	.reg .b64 	%rd<22>;
	// demoted variable
	.shared .align 4 .b8 _ZZ18transpAndSumKernel6MatrixS_S_E2As[1024];
	// demoted variable
	.shared .align 4 .b8 _ZZ18transpAndSumKernel6MatrixS_S_E2Bs[1024];
	ld.param.u32 	%r1, [_Z18transpAndSumKernel6MatrixS_S__param_2+8];
	ld.param.u64 	%rd1, [_Z18transpAndSumKernel6MatrixS_S__param_2+16];
	ld.param.u32 	%r2, [_Z18transpAndSumKernel6MatrixS_S__param_1+8];
	ld.param.u64 	%rd2, [_Z18transpAndSumKernel6MatrixS_S__param_1+16];
	ld.param.u32 	%r3, [_Z18transpAndSumKernel6MatrixS_S__param_0+8];
	ld.param.u64 	%rd3, [_Z18transpAndSumKernel6MatrixS_S__param_0+16];
	mov.u32 	%r4, %ctaid.y;
	mov.u32 	%r5, %ctaid.x;
	cvta.to.global.u64 	%rd4, %rd3;
	shl.b32 	%r6, %r4, 4;
	shl.b32 	%r7, %r5, 4;
	mad.lo.s32 	%r8, %r6, %r3, %r7;
	cvt.s64.s32 	%rd5, %r8;
	cvta.to.global.u64 	%rd6, %rd2;
	mad.lo.s32 	%r9, %r6, %r2, %r7;
	cvt.s64.s32 	%rd7, %r9;
	cvta.to.global.u64 	%rd8, %rd1;
	mad.lo.s32 	%r10, %r6, %r1, %r7;
	cvt.s64.s32 	%rd9, %r10;
	mov.u32 	%r11, %tid.y;
	mov.u32 	%r12, %tid.x;
	mad.lo.s32 	%r13, %r3, %r11, %r12;
	cvt.s64.s32 	%rd10, %r13;
	add.s64 	%rd11, %rd5, %rd10;
	shl.b64 	%rd12, %rd11, 2;
	add.s64 	%rd13, %rd4, %rd12;
	ld.global.u32 	%r14, [%rd13];
	shl.b32 	%r15, %r12, 6;
	mov.u32 	%r16, _ZZ18transpAndSumKernel6MatrixS_S_E2As;
	add.s32 	%r17, %r16, %r15;
	shl.b32 	%r18, %r11, 2;
	add.s32 	%r19, %r17, %r18;
	st.shared.u32 	[%r19], %r14;
	mad.lo.s32 	%r20, %r2, %r11, %r12;
	cvt.s64.s32 	%rd14, %r20;
	add.s64 	%rd15, %rd7, %rd14;
	shl.b64 	%rd16, %rd15, 2;
	add.s64 	%rd17, %rd6, %rd16;
	ld.global.u32 	%r21, [%rd17];
	mov.u32 	%r22, _ZZ18transpAndSumKernel6MatrixS_S_E2Bs;
	add.s32 	%r23, %r22, %r15;
	add.s32 	%r24, %r23, %r18;
	st.shared.u32 	[%r24], %r21;
	add.s32 	%r25, %r14, %r21;
	mad.lo.s32 	%r26, %r1, %r11, %r12;
	cvt.s64.s32 	%rd18, %r26;
	add.s64 	%rd19, %rd9, %rd18;
	shl.b64 	%rd20, %rd19, 2;
	add.s64 	%rd21, %rd8, %rd20;
	st.global.u32 	[%rd21], %r25;
	ret;

}


// ===== COMPILED SASS (sm_100) =====

	.target	sm_100

	.elftype	@"ET_EXEC"


//--------------------- .note.nv.tkinfo           --------------------------
	.section	.note.nv.tkinfo,"",@"SHT_NOTE"
	.sectionflags	@"SHF_NOTE_NV_TKINFO"
	.tkinfo
        /*0018*/ 	.word	0x00000002
        /*0030*/ 	.string	""
        /*0030*/ 	.string	"ptxas"
        /*0030*/ 	.string	"Cuda compilation tools, release 13.0, V13.0.88"
        /*0030*/ 	.string	"Build cuda_13.0.r13.0/compiler.36424714_0"
        /*0030*/ 	.string	"-arch sm_100 -m 64 "



//--------------------- .note.nv.cuinfo           --------------------------
	.section	.note.nv.cuinfo,"",@"SHT_NOTE"
	.sectionflags	@"SHF_NOTE_NV_CUINFO"
        /*0018*/ 	.short	0x0002
        /*001a*/ 	.short	0x0064
        /*001c*/ 	.short	0x0082
	.zero		2


//--------------------- .nv.info                  --------------------------
	.section	.nv.info,"",@"SHT_CUDA_INFO"
	.align	4


	//----- nvinfo : EIATTR_REGCOUNT
	.align		4
        /*0000*/ 	.byte	0x04, 0x2f
        /*0002*/ 	.short	(.L_1 - .L_0)
	.align		4
.L_0:
        /*0004*/ 	.word	index@(_Z18transpAndSumKernel6MatrixS_S_)
        /*0008*/ 	.word	0x0000000e


	//----- nvinfo : EIATTR_FRAME_SIZE
	.align		4
.L_1:
        /*000c*/ 	.byte	0x04, 0x11
        /*000e*/ 	.short	(.L_3 - .L_2)
	.align		4
.L_2:
        /*0010*/ 	.word	index@(_Z18transpAndSumKernel6MatrixS_S_)
        /*0014*/ 	.word	0x00000000


	//----- nvinfo : EIATTR_MIN_STACK_SIZE
	.align		4
.L_3:
        /*0018*/ 	.byte	0x04, 0x12
        /*001a*/ 	.short	(.L_5 - .L_4)
	.align		4
.L_4:
        /*001c*/ 	.word	index@(_Z18transpAndSumKernel6MatrixS_S_)
        /*0020*/ 	.word	0x00000000
.L_5:


//--------------------- .nv.compat                --------------------------
	.section	.nv.compat,"",@"SHT_CUDA_COMPAT_INFO"
	.align	4
        /*0000*/ 	.byte	0x02, 0x09, 0x00, 0x00, 0x02, 0x02, 0x01, 0x00, 0x02, 0x05, 0x05, 0x00, 0x03, 0x07, 0x01, 0x01
        /*0010*/ 	.byte	0x02, 0x03, 0x00, 0x00, 0x02, 0x06, 0x01, 0x00, 0x04, 0x0b, 0x08, 0x00, 0x09, 0x00, 0x00, 0x00
        /*0020*/ 	.byte	0x00, 0x00, 0x00, 0x00


//--------------------- .nv.info._Z18transpAndSumKernel6MatrixS_S_ --------------------------
	.section	.nv.info._Z18transpAndSumKernel6MatrixS_S_,"",@"SHT_CUDA_INFO"
	.sectionflags	@""
	.align	4


	//----- nvinfo : EIATTR_CUDA_API_VERSION
	.align		4
        /*0000*/ 	.byte	0x04, 0x37
        /*0002*/ 	.short	(.L_7 - .L_6)
.L_6:
        /*0004*/ 	.word	0x00000082


	//----- nvinfo : EIATTR_KPARAM_INFO
	.align		4
.L_7:
        /*0008*/ 	.byte	0x04, 0x17
        /*000a*/ 	.short	(.L_9 - .L_8)
.L_8:
        /*000c*/ 	.word	0x00000000
        /*0010*/ 	.short	0x0002
        /*0012*/ 	.short	0x0030
        /*0014*/ 	.byte	0x00, 0xf0, 0x61, 0x00


	//----- nvinfo : EIATTR_KPARAM_INFO
	.align		4
.L_9:
        /*0018*/ 	.byte	0x04, 0x17
        /*001a*/ 	.short	(.L_11 - .L_10)
.L_10:
        /*001c*/ 	.word	0x00000000
        /*0020*/ 	.short	0x0001
        /*0022*/ 	.short	0x0018
        /*0024*/ 	.byte	0x00, 0xf0, 0x61, 0x00


	//----- nvinfo : EIATTR_KPARAM_INFO
	.align		4
.L_11:
        /*0028*/ 	.byte	0x04, 0x17
        /*002a*/ 	.short	(.L_13 - .L_12)
.L_12:
        /*002c*/ 	.word	0x00000000
        /*0030*/ 	.short	0x0000
        /*0032*/ 	.short	0x0000
        /*0034*/ 	.byte	0x00, 0xf0, 0x61, 0x00


	//----- nvinfo : EIATTR_SPARSE_MMA_MASK
	.align		4
.L_13:
        /*0038*/ 	.byte	0x03, 0x50
        /*003a*/ 	.short	0x0000


	//----- nvinfo : EIATTR_MAXREG_COUNT
	.align		4
        /*003c*/ 	.byte	0x03, 0x1b
        /*003e*/ 	.short	0x00ff


	//----- nvinfo : EIATTR_MERCURY_ISA_VERSION
	.align		4
        /*0040*/ 	.byte	0x03, 0x5f
        /*0042*/ 	.short	0x0101


	//----- nvinfo : EIATTR_VRC_CTA_INIT_COUNT
	.align		4
        /*0044*/ 	.byte	0x02, 0x4a
	.zero		1
	.zero		1


	//----- nvinfo : EIATTR_EXIT_INSTR_OFFSETS
	.align		4
        /*0048*/ 	.byte	0x04, 0x1c
        /*004a*/ 	.short	(.L_15 - .L_14)


	//   ....[0]....
.L_14:
        /*004c*/ 	.word	0x00000320


	//----- nvinfo : EIATTR_CBANK_PARAM_SIZE
	.align		4
.L_15:
        /*0050*/ 	.byte	0x03, 0x19
        /*0052*/ 	.short	0x0048


	//----- nvinfo : EIATTR_PARAM_CBANK
	.align		4
        /*0054*/ 	.byte	0x04, 0x0a
        /*0056*/ 	.short	(.L_17 - .L_16)
	.align		4
.L_16:
        /*0058*/ 	.word	index@(.nv.constant0._Z18transpAndSumKernel6MatrixS_S_)
        /*005c*/ 	.short	0x0380
        /*005e*/ 	.short	0x0048


	//----- nvinfo : EIATTR_SW_WAR
	.align		4
.L_17:
        /*0060*/ 	.byte	0x04, 0x36
        /*0062*/ 	.short	(.L_19 - .L_18)
.L_18:
        /*0064*/ 	.word	0x00000008
.L_19:


//--------------------- .nv.callgraph             --------------------------
	.section	.nv.callgraph,"",@"SHT_CUDA_CALLGRAPH"
	.align	4
	.sectionentsize	8
	.align		4
        /*0000*/ 	.word	0x00000000
	.align		4
        /*0004*/ 	.word	0xffffffff
	.align		4
        /*0008*/ 	.word	0x00000000
	.align		4
        /*000c*/ 	.word	0xfffffffe
	.align		4
        /*0010*/ 	.word	0x00000000
	.align		4
        /*0014*/ 	.word	0xfffffffd
	.align		4
        /*0018*/ 	.word	0x00000000
	.align		4
        /*001c*/ 	.word	0xfffffffc


//--------------------- .text._Z18transpAndSumKernel6MatrixS_S_ --------------------------
	.section	.text._Z18transpAndSumKernel6MatrixS_S_,"ax",@progbits
	.align	128
        .global         _Z18transpAndSumKernel6MatrixS_S_
        .type           _Z18transpAndSumKernel6MatrixS_S_,@function
        .size           _Z18transpAndSumKernel6MatrixS_S_,(.L_x_1 - _Z18transpAndSumKernel6MatrixS_S_)
        .other          _Z18transpAndSumKernel6MatrixS_S_,@"STO_CUDA_ENTRY STV_DEFAULT"
_Z18transpAndSumKernel6MatrixS_S_:
.text._Z18transpAndSumKernel6MatrixS_S_:
[----:B------:R-:W-:Y:S01]  /*0000*/  LDC R1, c[0x0][0x37c] ;  /* 0x0000df00ff017b82 */ /* 0x000fe20000000800 */
[----:B------:R-:W0:Y:S07]  /*0010*/  S2R R2, SR_CTAID.X ;  /* 0x0000000000027919 */ /* 0x000e2e0000002500 */
[----:B------:R-:W1:Y:S01]  /*0020*/  S2UR UR4, SR_CTAID.Y ;  /* 0x00000000000479c3 */ /* 0x000e620000002600 */
[----:B------:R-:W2:Y:S01]  /*0030*/  LDCU.64 UR10, c[0x0][0x3a8] ;  /* 0x00007500ff0a77ac */ /* 0x000ea20008000a00 */
[----:B------:R-:W3:Y:S01]  /*0040*/  S2R R0, SR_TID.Y ;  /* 0x0000000000007919 */ /* 0x000ee20000002200 */
[----:B------:R-:W4:Y:S01]  /*0050*/  LDCU.64 UR6, c[0x0][0x390] ;  /* 0x00007200ff0677ac */ /* 0x000f220008000a00 */
[----:B------:R-:W3:Y:S04]  /*0060*/  S2R R3, SR_TID.X ;  /* 0x0000000000037919 */ /* 0x000ee80000002100 */
[----:B------:R-:W5:Y:S01]  /*0070*/  LDC R5, c[0x0][0x388] ;  /* 0x0000e200ff057b82 */ /* 0x000f620000000800 */
[----:B------:R-:W4:Y:S07]  /*0080*/  LDCU.64 UR8, c[0x0][0x358] ;  /* 0x00006b00ff0877ac */ /* 0x000f2e0008000a00 */
[----:B------:R-:W2:Y:S01]  /*0090*/  LDC R9, c[0x0][0x3a0] ;  /* 0x0000e800ff097b82 */ /* 0x000ea20000000800 */
[----:B-1----:R-:W-:Y:S01]  /*00a0*/  USHF.L.U32 UR4, UR4, 0x4, URZ ;  /* 0x0000000404047899 */ /* 0x002fe200080006ff */
[----:B0-----:R-:W-:-:S05]  /*00b0*/  IMAD.SHL.U32 R2, R2, 0x10, RZ ;  /* 0x0000001002027824 */ /* 0x001fca00078e00ff */
[--C-:B-----5:R-:W-:Y:S02]  /*00c0*/  IMAD R4, R5, UR4, R2.reuse ;  /* 0x0000000405047c24 */ /* 0x120fe4000f8e0202 */
[C-C-:B---3--:R-:W-:Y:S02]  /*00d0*/  IMAD R7, R0.reuse, R5, R3.reuse ;  /* 0x0000000500077224 */ /* 0x148fe400078e0203 */
[----:B--2---:R-:W-:Y:S02]  /*00e0*/  IMAD R6, R0, R9, R3 ;  /* 0x0000000900067224 */ /* 0x004fe400078e0203 */
[----:B------:R-:W-:Y:S01]  /*00f0*/  IMAD R5, R9, UR4, R2 ;  /* 0x0000000409057c24 */ /* 0x000fe2000f8e0202 */
[----:B------:R-:W-:Y:S02]  /*0100*/  SHF.R.S32.HI R9, RZ, 0x1f, R7 ;  /* 0x0000001fff097819 */ /* 0x000fe40000011407 */
[----:B------:R-:W-:Y:S02]  /*0110*/  IADD3 R10, P0, PT, R4, R7, RZ ;  /* 0x00000007040a7210 */ /* 0x000fe40007f1e0ff */
[----:B------:R-:W-:-:S02]  /*0120*/  SHF.R.S32.HI R8, RZ, 0x1f, R6 ;  /* 0x0000001fff087819 */ /* 0x000fc40000011406 */
[C---:B------:R-:W-:Y:S02]  /*0130*/  IADD3 R7, P1, PT, R5.reuse, R6, RZ ;  /* 0x0000000605077210 */ /* 0x040fe40007f3e0ff */
[----:B------:R-:W-:Y:S02]  /*0140*/  LEA.HI.X.SX32 R9, R4, R9, 0x1, P0 ;  /* 0x0000000904097211 */ /* 0x000fe400000f0eff */
[----:B------:R-:W-:Y:S02]  /*0150*/  LEA.HI.X.SX32 R8, R5, R8, 0x1, P1 ;  /* 0x0000000805087211 */ /* 0x000fe400008f0eff */
[C---:B------:R-:W-:Y:S02]  /*0160*/  LEA R6, P1, R7.reuse, UR10, 0x2 ;  /* 0x0000000a07067c11 */ /* 0x040fe4000f8210ff */
[C---:B----4-:R-:W-:Y:S02]  /*0170*/  LEA R4, P0, R10.reuse, UR6, 0x2 ;  /* 0x000000060a047c11 */ /* 0x050fe4000f8010ff */
[----:B------:R-:W-:Y:S01]  /*0180*/  LEA.HI.X R7, R7, UR11, R8, 0x2, P1 ;  /* 0x0000000b07077c11 */ /* 0x000fe200088f1408 */
[----:B------:R-:W0:Y:S01]  /*0190*/  S2UR UR6, SR_CgaCtaId ;  /* 0x00000000000679c3 */ /* 0x000e220000008800 */
[----:B------:R-:W-:Y:S01]  /*01a0*/  LEA.HI.X R5, R10, UR7, R9, 0x2, P0 ;  /* 0x000000070a057c11 */ /* 0x000fe200080f1409 */
[----:B------:R-:W1:Y:S03]  /*01b0*/  LDCU.64 UR10, c[0x0][0x3c0] ;  /* 0x00007800ff0a77ac */ /* 0x000e660008000a00 */
[----:B------:R-:W2:Y:S03]  /*01c0*/  LDG.E R7, desc[UR8][R6.64] ;  /* 0x0000000806077981 */ /* 0x000ea6000c1e1900 */
[----:B------:R-:W3:Y:S01]  /*01d0*/  LDC R9, c[0x0][0x3b8] ;  /* 0x0000ee00ff097b82 */ /* 0x000ee20000000800 */
[----:B------:R4:W2:Y:S01]  /*01e0*/  LDG.E R4, desc[UR8][R4.64] ;  /* 0x0000000804047981 */ /* 0x0008a2000c1e1900 */
[----:B---3--:R-:W-:Y:S01]  /*01f0*/  IMAD R2, R9, UR4, R2 ;  /* 0x0000000409027c24 */ /* 0x008fe2000f8e0202 */
[----:B------:R-:W-:-:S02]  /*0200*/  UMOV UR4, 0x400 ;  /* 0x0000040000047882 */ /* 0x000fc40000000000 */
[----:B------:R-:W-:Y:S01]  /*0210*/  UIADD3 UR5, UPT, UPT, UR4, 0x400, URZ ;  /* 0x0000040004057890 */ /* 0x000fe2000fffe0ff */
[----:B------:R-:W-:Y:S01]  /*0220*/  IMAD R9, R0, R9, R3 ;  /* 0x0000000900097224 */ /* 0x000fe200078e0203 */
[----:B0-----:R-:W-:Y:S02]  /*0230*/  ULEA UR4, UR6, UR4, 0x18 ;  /* 0x0000000406047291 */ /* 0x001fe4000f8ec0ff */
[----:B------:R-:W-:Y:S02]  /*0240*/  ULEA UR5, UR6, UR5, 0x18 ;  /* 0x0000000506057291 */ /* 0x000fe4000f8ec0ff */
[----:B------:R-:W-:Y:S02]  /*0250*/  SHF.R.S32.HI R11, RZ, 0x1f, R9 ;  /* 0x0000001fff0b7819 */ /* 0x000fe40000011409 */
[----:B------:R-:W-:Y:S02]  /*0260*/  IADD3 R8, P0, PT, R2, R9, RZ ;  /* 0x0000000902087210 */ /* 0x000fe40007f1e0ff */
[----:B----4-:R-:W-:-:S02]  /*0270*/  LEA R5, R3, UR4, 0x6 ;  /* 0x0000000403057c11 */ /* 0x010fc4000f8e30ff */
[----:B------:R-:W-:Y:S02]  /*0280*/  LEA R9, R3, UR5, 0x6 ;  /* 0x0000000503097c11 */ /* 0x000fe4000f8e30ff */
[----:B------:R-:W-:Y:S02]  /*0290*/  LEA.HI.X.SX32 R11, R2, R11, 0x1, P0 ;  /* 0x0000000b020b7211 */ /* 0x000fe400000f0eff */
[----:B-1----:R-:W-:Y:S01]  /*02a0*/  LEA R2, P0, R8, UR10, 0x2 ;  /* 0x0000000a08027c11 */ /* 0x002fe2000f8010ff */
[C---:B------:R-:W-:Y:S02]  /*02b0*/  IMAD R5, R0.reuse, 0x4, R5 ;  /* 0x0000000400057824 */ /* 0x040fe400078e0205 */
[----:B------:R-:W-:Y:S01]  /*02c0*/  IMAD R0, R0, 0x4, R9 ;  /* 0x0000000400007824 */ /* 0x000fe200078e0209 */
[----:B------:R-:W-:Y:S01]  /*02d0*/  LEA.HI.X R3, R8, UR11, R11, 0x2, P0 ;  /* 0x0000000b08037c11 */ /* 0x000fe200080f140b */
[----:B--2---:R-:W-:Y:S01]  /*02e0*/  IMAD.IADD R9, R4, 0x1, R7 ;  /* 0x0000000104097824 */ /* 0x004fe200078e0207 */
[----:B------:R-:W-:Y:S04]  /*02f0*/  STS [R5], R4 ;  /* 0x0000000405007388 */ /* 0x000fe80000000800 */
[----:B------:R-:W-:Y:S04]  /*0300*/  STS [R0], R7 ;  /* 0x0000000700007388 */ /* 0x000fe80000000800 */
[----:B------:R-:W-:Y:S01]  /*0310*/  STG.E desc[UR8][R2.64], R9 ;  /* 0x0000000902007986 */ /* 0x000fe2000c101908 */
[----:B------:R-:W-:Y:S05]  /*0320*/  EXIT ;  /* 0x000000000000794d */ /* 0x000fea0003800000 */
.L_x_0:
[----:B------:R-:W-:-:S00]  /*0330*/  BRA `(.L_x_0) ;  /* 0xfffffffc00fc7947 */ /* 0x000fc0000383ffff */
[----:B------:R-:W-:-:S00]  /*0340*/  NOP ;  /* 0x0000000000007918 */ /* 0x000fc00000000000 */
        /* <DEDUP_REMOVED lines=11> */
.L_x_1:


//--------------------- .nv.shared._Z18transpAndSumKernel6MatrixS_S_ --------------------------
	.section	.nv.shared._Z18transpAndSumKernel6MatrixS_S_,"aw",@nobits
	.sectionflags	@""
	.align	4
.nv.shared._Z18transpAndSumKernel6MatrixS_S_:
	.zero		3072


//--------------------- .nv.shared.reserved.0     --------------------------
	.section	.nv.shared.reserved.0,"aw",@nobits
	.weak		__nv_reservedSMEM_offset_0_alias
	.size		__nv_reservedSMEM_offset_0_alias, 0, 64
	.other		__nv_reservedSMEM_offset_0_alias,@"STO_CUDA_RESERVED_SHARED STV_DEFAULT"
__nv_reservedSMEM_offset_0_alias:
	.zero		0
	.zero		64


//--------------------- .nv.constant0._Z18transpAndSumKernel6MatrixS_S_ --------------------------
	.section	.nv.constant0._Z18transpAndSumKernel6MatrixS_S_,"a",@progbits
	.sectionflags	@""
	.align	4
.nv.constant0._Z18transpAndSumKernel6MatrixS_S_:
	.zero		968


//--------------------- SYMBOLS --------------------------

	.type		.nv.reservedSmem.offset0,@object
	.size		.nv.reservedSmem.offset0,0x4
	.type		.nv.reservedSmem.cap,@object
	.size		.nv.reservedSmem.cap,0x4
